//
// Generated by NVIDIA NVVM Compiler
//
// Compiler Build ID: CL-36424714
// Cuda compilation tools, release 13.0, V13.0.88
// Based on NVVM 20.0.0
//

.version 9.0
.target sm_100
.address_size 64

	// .globl	_Z10sum_vectorPfS_S_i

.visible .entry _Z10sum_vectorPfS_S_i(
	.param .u64 .ptr .align 1 _Z10sum_vectorPfS_S_i_param_0,
	.param .u64 .ptr .align 1 _Z10sum_vectorPfS_S_i_param_1,
	.param .u64 .ptr .align 1 _Z10sum_vectorPfS_S_i_param_2,
	.param .u32 _Z10sum_vectorPfS_S_i_param_3
)
{
	.reg .pred 	%p<2>;
	.reg .b32 	%r<6>;
	.reg .b32 	%f<4>;
	.reg .b64 	%rd<11>;

	ld.param.u64 	%rd1, [_Z10sum_vectorPfS_S_i_param_0];
	ld.param.u64 	%rd2, [_Z10sum_vectorPfS_S_i_param_1];
	ld.param.u64 	%rd3, [_Z10sum_vectorPfS_S_i_param_2];
	ld.param.u32 	%r2, [_Z10sum_vectorPfS_S_i_param_3];
	mov.u32 	%r3, %tid.x;
	mov.u32 	%r4, %ntid.x;
	mov.u32 	%r5, %ctaid.x;
	mad.lo.s32 	%r1, %r4, %r5, %r3;
	setp.ge.s32 	%p1, %r1, %r2;
	@%p1 bra 	$L__BB0_2;
	cvta.to.global.u64 	%rd4, %rd1;
	cvta.to.global.u64 	%rd5, %rd2;
	cvta.to.global.u64 	%rd6, %rd3;
	mul.wide.s32 	%rd7, %r1, 4;
	add.s64 	%rd8, %rd4, %rd7;
	ld.global.f32 	%f1, [%rd8];
	add.s64 	%rd9, %rd5, %rd7;
	ld.global.f32 	%f2, [%rd9];
	add.f32 	%f3, %f1, %f2;
	add.s64 	%rd10, %rd6, %rd7;
	st.global.f32 	[%rd10], %f3;
$L__BB0_2:
	ret;

}


// ===== COMPILED SASS (sm_100) =====

	.target	sm_100

	.elftype	@"ET_EXEC"


//--------------------- .note.nv.tkinfo           --------------------------
	.section	.note.nv.tkinfo,"",@"SHT_NOTE"
	.sectionflags	@"SHF_NOTE_NV_TKINFO"
	.tkinfo
        /*0018*/ 	.word	0x00000002
        /*0030*/ 	.string	""
        /*0030*/ 	.string	"ptxas"
        /*0030*/ 	.string	"Cuda compilation tools, release 13.0, V13.0.88"
        /*0030*/ 	.string	"Build cuda_13.0.r13.0/compiler.36424714_0"
        /*0030*/ 	.string	"-arch sm_100 -m 64 "



//--------------------- .note.nv.cuinfo           --------------------------
	.section	.note.nv.cuinfo,"",@"SHT_NOTE"
	.sectionflags	@"SHF_NOTE_NV_CUINFO"
        /*0018*/ 	.short	0x0002
        /*001a*/ 	.short	0x0064
        /*001c*/ 	.short	0x0082
	.zero		2


//--------------------- .nv.info                  --------------------------
	.section	.nv.info,"",@"SHT_CUDA_INFO"
	.align	4


	//----- nvinfo : EIATTR_REGCOUNT
	.align		4
        /*0000*/ 	.byte	0x04, 0x2f
        /*0002*/ 	.short	(.L_1 - .L_0)
	.align		4
.L_0:
        /*0004*/ 	.word	index@(_Z10sum_vectorPfS_S_i)
        /*0008*/ 	.word	0x0000000c


	//----- nvinfo : EIATTR_FRAME_SIZE
	.align		4
.L_1:
        /*000c*/ 	.byte	0x04, 0x11
        /*000e*/ 	.short	(.L_3 - .L_2)
	.align		4
.L_2:
        /*0010*/ 	.word	index@(_Z10sum_vectorPfS_S_i)
        /*0014*/ 	.word	0x00000000


	//----- nvinfo : EIATTR_MIN_STACK_SIZE
	.align		4
.L_3:
        /*0018*/ 	.byte	0x04, 0x12
        /*001a*/ 	.short	(.L_5 - .L_4)
	.align		4
.L_4:
        /*001c*/ 	.word	index@(_Z10sum_vectorPfS_S_i)
        /*0020*/ 	.word	0x00000000
.L_5:


//--------------------- .nv.compat                --------------------------
	.section	.nv.compat,"",@"SHT_CUDA_COMPAT_INFO"
	.align	4
        /*0000*/ 	.byte	0x02, 0x09, 0x00, 0x00, 0x02, 0x02, 0x01, 0x00, 0x02, 0x05, 0x05, 0x00, 0x03, 0x07, 0x01, 0x01
        /*0010*/ 	.byte	0x02, 0x03, 0x00, 0x00, 0x02, 0x06, 0x01, 0x00, 0x04, 0x0b, 0x08, 0x00, 0x09, 0x00, 0x00, 0x00
        /*0020*/ 	.byte	0x00, 0x00, 0x00, 0x00


//--------------------- .nv.info._Z10sum_vectorPfS_S_i --------------------------
	.section	.nv.info._Z10sum_vectorPfS_S_i,"",@"SHT_CUDA_INFO"
	.sectionflags	@""
	.align	4


	//----- nvinfo : EIATTR_CUDA_API_VERSION
	.align		4
        /*0000*/ 	.byte	0x04, 0x37
        /*0002*/ 	.short	(.L_7 - .L_6)
.L_6:
        /*0004*/ 	.word	0x00000082


	//----- nvinfo : EIATTR_KPARAM_INFO
	.align		4
.L_7:
        /*0008*/ 	.byte	0x04, 0x17
        /*000a*/ 	.short	(.L_9 - .L_8)
.L_8:
        /*000c*/ 	.word	0x00000000
        /*0010*/ 	.short	0x0003
        /*0012*/ 	.short	0x0018
        /*0014*/ 	.byte	0x00, 0xf0, 0x11, 0x00


	//----- nvinfo : EIATTR_KPARAM_INFO
	.align		4
.L_9:
        /*0018*/ 	.byte	0x04, 0x17
        /*001a*/ 	.short	(.L_11 - .L_10)
.L_10:
        /*001c*/ 	.word	0x00000000
        /*0020*/ 	.short	0x0002
        /*0022*/ 	.short	0x0010
        /*0024*/ 	.byte	0x00, 0xf5, 0x21, 0x00


	//----- nvinfo : EIATTR_KPARAM_INFO
	.align		4
.L_11:
        /*0028*/ 	.byte	0x04, 0x17
        /*002a*/ 	.short	(.L_13 - .L_12)
.L_12:
        /*002c*/ 	.word	0x00000000
        /*0030*/ 	.short	0x0001
        /*0032*/ 	.short	0x0008
        /*0034*/ 	.byte	0x00, 0xf5, 0x21, 0x00


	//----- nvinfo : EIATTR_KPARAM_INFO
	.align		4
.L_13:
        /*0038*/ 	.byte	0x04, 0x17
        /*003a*/ 	.short	(.L_15 - .L_14)
.L_14:
        /*003c*/ 	.word	0x00000000
        /*0040*/ 	.short	0x0000
        /*0042*/ 	.short	0x0000
        /*0044*/ 	.byte	0x00, 0xf5, 0x21, 0x00


	//----- nvinfo : EIATTR_SPARSE_MMA_MASK
	.align		4
.L_15:
        /*0048*/ 	.byte	0x03, 0x50
        /*004a*/ 	.short	0x0000


	//----- nvinfo : EIATTR_MAXREG_COUNT
	.align		4
        /*004c*/ 	.byte	0x03, 0x1b
        /*004e*/ 	.short	0x00ff


	//----- nvinfo : EIATTR_MERCURY_ISA_VERSION
	.align		4
        /*0050*/ 	.byte	0x03, 0x5f
        /*0052*/ 	.short	0x0101


	//----- nvinfo : EIATTR_VRC_CTA_INIT_COUNT
	.align		4
        /*0054*/ 	.byte	0x02, 0x4a
	.zero		1
	.zero		1


	//----- nvinfo : EIATTR_EXIT_INSTR_OFFSETS
	.align		4
        /*0058*/ 	.byte	0x04, 0x1c
        /*005a*/ 	.short	(.L_17 - .L_16)


	//   ....[0]....
.L_16:
        /*005c*/ 	.word	0x00000070


	//   ....[1]....
        /*0060*/ 	.word	0x00000130


	//----- nvinfo : EIATTR_CBANK_PARAM_SIZE
	.align		4
.L_17:
        /*0064*/ 	.byte	0x03, 0x19
        /*0066*/ 	.short	0x001c


	//----- nvinfo : EIATTR_PARAM_CBANK
	.align		4
        /*0068*/ 	.byte	0x04, 0x0a
        /*006a*/ 	.short	(.L_19 - .L_18)
	.align		4
.L_18:
        /*006c*/ 	.word	index@(.nv.constant0._Z10sum_vectorPfS_S_i)
        /*0070*/ 	.short	0x0380
        /*0072*/ 	.short	0x001c


	//----- nvinfo : EIATTR_SW_WAR
	.align		4
.L_19:
        /*0074*/ 	.byte	0x04, 0x36
        /*0076*/ 	.short	(.L_21 - .L_20)
.L_20:
        /*0078*/ 	.word	0x00000008
.L_21:


//--------------------- .nv.callgraph             --------------------------
	.section	.nv.callgraph,"",@"SHT_CUDA_CALLGRAPH"
	.align	4
	.sectionentsize	8
	.align		4
        /*0000*/ 	.word	0x00000000
	.align		4
        /*0004*/ 	.word	0xffffffff
	.align		4
        /*0008*/ 	.word	0x00000000
	.align		4
        /*000c*/ 	.word	0xfffffffe
	.align		4
        /*0010*/ 	.word	0x00000000
	.align		4
        /*0014*/ 	.word	0xfffffffd
	.align		4
        /*0018*/ 	.word	0x00000000
	.align		4
        /*001c*/ 	.word	0xfffffffc


//--------------------- .text._Z10sum_vectorPfS_S_i --------------------------
	.section	.text._Z10sum_vectorPfS_S_i,"ax",@progbits
	.align	128
        .global         _Z10sum_vectorPfS_S_i
        .type           _Z10sum_vectorPfS_S_i,@function
        .size           _Z10sum_vectorPfS_S_i,(.L_x_1 - _Z10sum_vectorPfS_S_i)
        .other          _Z10sum_vectorPfS_S_i,@"STO_CUDA_ENTRY STV_DEFAULT"
_Z10sum_vectorPfS_S_i:
.text._Z10sum_vectorPfS_S_i:
[----:B------:R-:W-:Y:S01]  /*0000*/  LDC R1, c[0x0][0x37c] ;  /* 0x0000df00ff017b82 */ /* 0x000fe20000000800 */
[----:B------:R-:W0:Y:S01]  /*0010*/  S2R R9, SR_TID.X ;  /* 0x0000000000097919 */ /* 0x000e220000002100 */
[----:B------:R-:W0:Y:S01]  /*0020*/  LDCU UR4, c[0x0][0x360] ;  /* 0x00006c00ff0477ac */ /* 0x000e220008000800 */
[----:B------:R-:W0:Y:S01]  /*0030*/  S2R R0, SR_CTAID.X ;  /* 0x0000000000007919 */ /* 0x000e220000002500 */
[----:B------:R-:W1:Y:S01]  /*0040*/  LDCU UR5, c[0x0][0x398] ;  /* 0x00007300ff0577ac */ /* 0x000e620008000800 */
[----:B0-----:R-:W-:-:S05]  /*0050*/  IMAD R9, R0, UR4, R9 ;  /* 0x0000000400097c24 */ /* 0x001fca000f8e0209 */
[----:B-1----:R-:W-:-:S13]  /*0060*/  ISETP.GE.AND P0, PT, R9, UR5, PT ;  /* 0x0000000509007c0c */ /* 0x002fda000bf06270 */
[----:B------:R-:W-:Y:S05]  /*0070*/  @P0 EXIT ;  /* 0x000000000000094d */ /* 0x000fea0003800000 */
[----:B------:R-:W0:Y:S01]  /*0080*/  LDC.64 R2, c[0x0][0x380] ;  /* 0x0000e000ff027b82 */ /* 0x000e220000000a00 */
[----:B------:R-:W1:Y:S07]  /*0090*/  LDCU.64 UR4, c[0x0][0x358] ;  /* 0x00006b00ff0477ac */ /* 0x000e6e0008000a00 */
[----:B------:R-:W2:Y:S08]  /*00a0*/  LDC.64 R4, c[0x0][0x388] ;  /* 0x0000e200ff047b82 */ /* 0x000eb00000000a00 */
[----:B------:R-:W3:Y:S01]  /*00b0*/  LDC.64 R6, c[0x0][0x390] ;  /* 0x0000e400ff067b82 */ /* 0x000ee20000000a00 */
[----:B0-----:R-:W-:-:S06]  /*00c0*/  IMAD.WIDE R2, R9, 0x4, R2 ;  /* 0x0000000409027825 */ /* 0x001fcc00078e0202 */
[----:B-1----:R-:W4:Y:S01]  /*00d0*/  LDG.E R2, desc[UR4][R2.64] ;  /* 0x0000000402027981 */ /* 0x002f22000c1e1900 */
[----:B--2---:R-:W-:-:S06]  /*00e0*/  IMAD.WIDE R4, R9, 0x4, R4 ;  /* 0x0000000409047825 */ /* 0x004fcc00078e0204 */
[----:B------:R-:W4:Y:S01]  /*00f0*/  LDG.E R5, desc[UR4][R4.64] ;  /* 0x0000000404057981 */ /* 0x000f22000c1e1900 */
[----:B---3--:R-:W-:-:S04]  /*0100*/  IMAD.WIDE R6, R9, 0x4, R6 ;  /* 0x0000000409067825 */ /* 0x008fc800078e0206 */
[----:B----4-:R-:W-:-:S05]  /*0110*/  FADD R9, R2, R5 ;  /* 0x0000000502097221 */ /* 0x010fca0000000000 */
[----:B------:R-:W-:Y:S01]  /*0120*/  STG.E desc[UR4][R6.64], R9 ;  /* 0x0000000906007986 */ /* 0x000fe2000c101904 */
[----:B------:R-:W-:Y:S05]  /*0130*/  EXIT ;  /* 0x000000000000794d */ /* 0x000fea0003800000 */
.L_x_0:
[----:B------:R-:W-:-:S00]  /*0140*/  BRA `(.L_x_0) ;  /* 0xfffffffc00fc7947 */ /* 0x000fc0000383ffff */
[----:B------:R-:W-:-:S00]  /*0150*/  NOP ;  /* 0x0000000000007918 */ /* 0x000fc00000000000 */
        /* <DEDUP_REMOVED lines=10> */
.L_x_1:


//--------------------- .nv.shared.reserved.0     --------------------------
	.section	.nv.shared.reserved.0,"aw",@nobits
	.weak		__nv_reservedSMEM_offset_0_alias
	.size		__nv_reservedSMEM_offset_0_alias, 0, 64
	.other		__nv_reservedSMEM_offset_0_alias,@"STO_CUDA_RESERVED_SHARED STV_DEFAULT"
__nv_reservedSMEM_offset_0_alias:
	.zero		0
	.zero		64


//--------------------- .nv.constant0._Z10sum_vectorPfS_S_i --------------------------
	.section	.nv.constant0._Z10sum_vectorPfS_S_i,"a",@progbits
	.sectionflags	@""
	.align	4
.nv.constant0._Z10sum_vectorPfS_S_i:
	.zero		924


//--------------------- SYMBOLS --------------------------

	.type		.nv.reservedSmem.offset0,@object
	.size		.nv.reservedSmem.offset0,0x4
